//
// Generated by NVIDIA NVVM Compiler
//
// Compiler Build ID: CL-29920130
// Cuda compilation tools, release 11.3, V11.3.109
// Based on NVVM 7.0.1
//

.version 7.3
.target sm_52
.address_size 64

	// .globl	_Z10streamD2Q9PdPKdPKii

.visible .entry _Z10streamD2Q9PdPKdPKii(
	.param .u64 _Z10streamD2Q9PdPKdPKii_param_0,
	.param .u64 _Z10streamD2Q9PdPKdPKii_param_1,
	.param .u64 _Z10streamD2Q9PdPKdPKii_param_2,
	.param .u32 _Z10streamD2Q9PdPKdPKii_param_3
)
{
	.reg .pred 	%p<2>;
	.reg .b32 	%r<37>;
	.reg .f64 	%fd<10>;
	.reg .b64 	%rd<51>;


	ld.param.u64 	%rd1, [_Z10streamD2Q9PdPKdPKii_param_0];
	ld.param.u64 	%rd2, [_Z10streamD2Q9PdPKdPKii_param_1];
	ld.param.u64 	%rd3, [_Z10streamD2Q9PdPKdPKii_param_2];
	ld.param.u32 	%r2, [_Z10streamD2Q9PdPKdPKii_param_3];
	mov.u32 	%r3, %ntid.x;
	mov.u32 	%r4, %ctaid.x;
	mov.u32 	%r5, %tid.x;
	mad.lo.s32 	%r1, %r4, %r3, %r5;
	setp.ge.s32 	%p1, %r1, %r2;
	@%p1 bra 	$L__BB0_2;

	cvta.to.global.u64 	%rd4, %rd1;
	cvta.to.global.u64 	%rd5, %rd2;
	cvta.to.global.u64 	%rd6, %rd3;
	mul.wide.s32 	%rd7, %r1, 4;
	add.s64 	%rd8, %rd6, %rd7;
	mul.wide.s32 	%rd9, %r1, 8;
	add.s64 	%rd10, %rd5, %rd9;
	ld.global.f64 	%fd1, [%rd10];
	ld.global.u32 	%r6, [%rd8];
	add.s32 	%r7, %r6, -1;
	mul.wide.s32 	%rd11, %r7, 8;
	add.s64 	%rd12, %rd4, %rd11;
	st.global.f64 	[%rd12], %fd1;
	mul.wide.s32 	%rd13, %r2, 4;
	add.s64 	%rd14, %rd8, %rd13;
	mul.wide.s32 	%rd15, %r2, 8;
	add.s64 	%rd16, %rd10, %rd15;
	ld.global.f64 	%fd2, [%rd16];
	ld.global.u32 	%r8, [%rd14];
	add.s32 	%r9, %r2, %r8;
	add.s32 	%r10, %r9, -1;
	mul.wide.s32 	%rd17, %r10, 8;
	add.s64 	%rd18, %rd4, %rd17;
	st.global.f64 	[%rd18], %fd2;
	add.s32 	%r11, %r1, %r2;
	add.s32 	%r12, %r11, %r2;
	mul.wide.s32 	%rd19, %r12, 4;
	add.s64 	%rd20, %rd6, %rd19;
	mul.wide.s32 	%rd21, %r12, 8;
	add.s64 	%rd22, %rd5, %rd21;
	ld.global.f64 	%fd3, [%rd22];
	ld.global.u32 	%r13, [%rd20];
	shl.b32 	%r14, %r2, 1;
	add.s32 	%r15, %r14, %r13;
	add.s32 	%r16, %r15, -1;
	mul.wide.s32 	%rd23, %r16, 8;
	add.s64 	%rd24, %rd4, %rd23;
	st.global.f64 	[%rd24], %fd3;
	shl.b32 	%r17, %r2, 2;
	cvt.s64.s32 	%rd25, %r17;
	add.s64 	%rd26, %rd20, %rd25;
	shl.b32 	%r18, %r2, 3;
	cvt.s64.s32 	%rd27, %r18;
	add.s64 	%rd28, %rd22, %rd27;
	ld.global.f64 	%fd4, [%rd28];
	ld.global.u32 	%r19, [%rd26];
	mad.lo.s32 	%r20, %r2, 3, %r19;
	add.s32 	%r21, %r20, -1;
	mul.wide.s32 	%rd29, %r21, 8;
	add.s64 	%rd30, %rd4, %rd29;
	st.global.f64 	[%rd30], %fd4;
	add.s64 	%rd31, %rd26, %rd25;
	add.s64 	%rd32, %rd28, %rd27;
	ld.global.f64 	%fd5, [%rd32];
	ld.global.u32 	%r22, [%rd31];
	add.s32 	%r23, %r17, %r22;
	add.s32 	%r24, %r23, -1;
	mul.wide.s32 	%rd33, %r24, 8;
	add.s64 	%rd34, %rd4, %rd33;
	st.global.f64 	[%rd34], %fd5;
	add.s64 	%rd35, %rd31, %rd25;
	add.s64 	%rd36, %rd32, %rd27;
	ld.global.f64 	%fd6, [%rd36];
	ld.global.u32 	%r25, [%rd35];
	mad.lo.s32 	%r26, %r2, 5, %r25;
	add.s32 	%r27, %r26, -1;
	mul.wide.s32 	%rd37, %r27, 8;
	add.s64 	%rd38, %rd4, %rd37;
	st.global.f64 	[%rd38], %fd6;
	add.s64 	%rd39, %rd35, %rd25;
	add.s64 	%rd40, %rd36, %rd27;
	ld.global.f64 	%fd7, [%rd40];
	ld.global.u32 	%r28, [%rd39];
	mad.lo.s32 	%r29, %r2, 6, %r28;
	add.s32 	%r30, %r29, -1;
	mul.wide.s32 	%rd41, %r30, 8;
	add.s64 	%rd42, %rd4, %rd41;
	st.global.f64 	[%rd42], %fd7;
	add.s64 	%rd43, %rd39, %rd25;
	add.s64 	%rd44, %rd40, %rd27;
	ld.global.f64 	%fd8, [%rd44];
	ld.global.u32 	%r31, [%rd43];
	mad.lo.s32 	%r32, %r2, 7, %r31;
	add.s32 	%r33, %r32, -1;
	mul.wide.s32 	%rd45, %r33, 8;
	add.s64 	%rd46, %rd4, %rd45;
	st.global.f64 	[%rd46], %fd8;
	add.s64 	%rd47, %rd43, %rd25;
	add.s64 	%rd48, %rd44, %rd27;
	ld.global.f64 	%fd9, [%rd48];
	ld.global.u32 	%r34, [%rd47];
	add.s32 	%r35, %r18, %r34;
	add.s32 	%r36, %r35, -1;
	mul.wide.s32 	%rd49, %r36, 8;
	add.s64 	%rd50, %rd4, %rd49;
	st.global.f64 	[%rd50], %fd9;

$L__BB0_2:
	ret;

}



// ===== COMPILED SASS (sm_100) =====

	.target	sm_100

	.elftype	@"ET_EXEC"


//--------------------- .note.nv.tkinfo           --------------------------
	.section	.note.nv.tkinfo,"",@"SHT_NOTE"
	.sectionflags	@"SHF_NOTE_NV_TKINFO"
	.tkinfo
        /*0018*/ 	.word	0x00000002
        /*0030*/ 	.string	""
        /*0030*/ 	.string	"ptxas"
        /*0030*/ 	.string	"Cuda compilation tools, release 13.0, V13.0.88"
        /*0030*/ 	.string	"Build cuda_13.0.r13.0/compiler.36424714_0"
        /*0030*/ 	.string	"-arch sm_100 "



//--------------------- .note.nv.cuinfo           --------------------------
	.section	.note.nv.cuinfo,"",@"SHT_NOTE"
	.sectionflags	@"SHF_NOTE_NV_CUINFO"
        /*0018*/ 	.short	0x0002
        /*001a*/ 	.short	0x0034
        /*001c*/ 	.short	0x0082
	.zero		2


//--------------------- .nv.info                  --------------------------
	.section	.nv.info,"",@"SHT_CUDA_INFO"
	.align	4


	//----- nvinfo : EIATTR_REGCOUNT
	.align		4
        /*0000*/ 	.byte	0x04, 0x2f
        /*0002*/ 	.short	(.L_1 - .L_0)
	.align		4
.L_0:
        /*0004*/ 	.word	index@(_Z10streamD2Q9PdPKdPKii)
        /*0008*/ 	.word	0x0000001c


	//----- nvinfo : EIATTR_FRAME_SIZE
	.align		4
.L_1:
        /*000c*/ 	.byte	0x04, 0x11
        /*000e*/ 	.short	(.L_3 - .L_2)
	.align		4
.L_2:
        /*0010*/ 	.word	index@(_Z10streamD2Q9PdPKdPKii)
        /*0014*/ 	.word	0x00000000


	//----- nvinfo : EIATTR_MIN_STACK_SIZE
	.align		4
.L_3:
        /*0018*/ 	.byte	0x04, 0x12
        /*001a*/ 	.short	(.L_5 - .L_4)
	.align		4
.L_4:
        /*001c*/ 	.word	index@(_Z10streamD2Q9PdPKdPKii)
        /*0020*/ 	.word	0x00000000
.L_5:


//--------------------- .nv.compat                --------------------------
	.section	.nv.compat,"",@"SHT_CUDA_COMPAT_INFO"
	.align	4
        /*0000*/ 	.byte	0x02, 0x09, 0x00, 0x00, 0x02, 0x02, 0x01, 0x00, 0x02, 0x05, 0x05, 0x00, 0x03, 0x07, 0x01, 0x01
        /*0010*/ 	.byte	0x02, 0x03, 0x00, 0x00, 0x02, 0x06, 0x01, 0x00, 0x04, 0x0b, 0x08, 0x00, 0x09, 0x00, 0x00, 0x00
        /*0020*/ 	.byte	0x00, 0x00, 0x00, 0x00


//--------------------- .nv.info._Z10streamD2Q9PdPKdPKii --------------------------
	.section	.nv.info._Z10streamD2Q9PdPKdPKii,"",@"SHT_CUDA_INFO"
	.sectionflags	@""
	.align	4


	//----- nvinfo : EIATTR_CUDA_API_VERSION
	.align		4
        /*0000*/ 	.byte	0x04, 0x37
        /*0002*/ 	.short	(.L_7 - .L_6)
.L_6:
        /*0004*/ 	.word	0x00000082


	//----- nvinfo : EIATTR_KPARAM_INFO
	.align		4
.L_7:
        /*0008*/ 	.byte	0x04, 0x17
        /*000a*/ 	.short	(.L_9 - .L_8)
.L_8:
        /*000c*/ 	.word	0x00000000
        /*0010*/ 	.short	0x0003
        /*0012*/ 	.short	0x0018
        /*0014*/ 	.byte	0x00, 0xf0, 0x11, 0x00


	//----- nvinfo : EIATTR_KPARAM_INFO
	.align		4
.L_9:
        /*0018*/ 	.byte	0x04, 0x17
        /*001a*/ 	.short	(.L_11 - .L_10)
.L_10:
        /*001c*/ 	.word	0x00000000
        /*0020*/ 	.short	0x0002
        /*0022*/ 	.short	0x0010
        /*0024*/ 	.byte	0x00, 0xf0, 0x21, 0x00


	//----- nvinfo : EIATTR_KPARAM_INFO
	.align		4
.L_11:
        /*0028*/ 	.byte	0x04, 0x17
        /*002a*/ 	.short	(.L_13 - .L_12)
.L_12:
        /*002c*/ 	.word	0x00000000
        /*0030*/ 	.short	0x0001
        /*0032*/ 	.short	0x0008
        /*0034*/ 	.byte	0x00, 0xf0, 0x21, 0x00


	//----- nvinfo : EIATTR_KPARAM_INFO
	.align		4
.L_13:
        /*0038*/ 	.byte	0x04, 0x17
        /*003a*/ 	.short	(.L_15 - .L_14)
.L_14:
        /*003c*/ 	.word	0x00000000
        /*0040*/ 	.short	0x0000
        /*0042*/ 	.short	0x0000
        /*0044*/ 	.byte	0x00, 0xf0, 0x21, 0x00


	//----- nvinfo : EIATTR_SPARSE_MMA_MASK
	.align		4
.L_15:
        /*0048*/ 	.byte	0x03, 0x50
        /*004a*/ 	.short	0x0000


	//----- nvinfo : EIATTR_MAXREG_COUNT
	.align		4
        /*004c*/ 	.byte	0x03, 0x1b
        /*004e*/ 	.short	0x00ff


	//----- nvinfo : EIATTR_MERCURY_ISA_VERSION
	.align		4
        /*0050*/ 	.byte	0x03, 0x5f
        /*0052*/ 	.short	0x0101


	//----- nvinfo : EIATTR_VRC_CTA_INIT_COUNT
	.align		4
        /*0054*/ 	.byte	0x02, 0x4a
	.zero		1
	.zero		1


	//----- nvinfo : EIATTR_EXIT_INSTR_OFFSETS
	.align		4
        /*0058*/ 	.byte	0x04, 0x1c
        /*005a*/ 	.short	(.L_17 - .L_16)


	//   ....[0]....
.L_16:
        /*005c*/ 	.word	0x00000070


	//   ....[1]....
        /*0060*/ 	.word	0x00000610


	//----- nvinfo : EIATTR_CBANK_PARAM_SIZE
	.align		4
.L_17:
        /*0064*/ 	.byte	0x03, 0x19
        /*0066*/ 	.short	0x001c


	//----- nvinfo : EIATTR_PARAM_CBANK
	.align		4
        /*0068*/ 	.byte	0x04, 0x0a
        /*006a*/ 	.short	(.L_19 - .L_18)
	.align		4
.L_18:
        /*006c*/ 	.word	index@(.nv.constant0._Z10streamD2Q9PdPKdPKii)
        /*0070*/ 	.short	0x0380
        /*0072*/ 	.short	0x001c


	//----- nvinfo : EIATTR_SW_WAR
	.align		4
.L_19:
        /*0074*/ 	.byte	0x04, 0x36
        /*0076*/ 	.short	(.L_21 - .L_20)
.L_20:
        /*0078*/ 	.word	0x00000008
.L_21:


//--------------------- .nv.callgraph             --------------------------
	.section	.nv.callgraph,"",@"SHT_CUDA_CALLGRAPH"
	.align	4
	.sectionentsize	8
	.align		4
        /*0000*/ 	.word	0x00000000
	.align		4
        /*0004*/ 	.word	0xffffffff
	.align		4
        /*0008*/ 	.word	0x00000000
	.align		4
        /*000c*/ 	.word	0xfffffffe
	.align		4
        /*0010*/ 	.word	0x00000000
	.align		4
        /*0014*/ 	.word	0xfffffffd
	.align		4
        /*0018*/ 	.word	0x00000000
	.align		4
        /*001c*/ 	.word	0xfffffffc


//--------------------- .text._Z10streamD2Q9PdPKdPKii --------------------------
	.section	.text._Z10streamD2Q9PdPKdPKii,"ax",@progbits
	.align	128
        .global         _Z10streamD2Q9PdPKdPKii
        .type           _Z10streamD2Q9PdPKdPKii,@function
        .size           _Z10streamD2Q9PdPKdPKii,(.L_x_1 - _Z10streamD2Q9PdPKdPKii)
        .other          _Z10streamD2Q9PdPKdPKii,@"STO_CUDA_ENTRY STV_DEFAULT"
_Z10streamD2Q9PdPKdPKii:
.text._Z10streamD2Q9PdPKdPKii:
[----:B------:R-:W-:Y:S01]  /*0000*/  LDC R1, c[0x0][0x37c] ;  /* 0x0000df00ff017b82 */ /* 0x000fe20000000800 */
[----:B------:R-:W0:Y:S07]  /*0010*/  S2R R21, SR_CTAID.X ;  /* 0x0000000000157919 */ /* 0x000e2e0000002500 */
[----:B------:R-:W1:Y:S01]  /*0020*/  LDC R0, c[0x0][0x398] ;  /* 0x0000e600ff007b82 */ /* 0x000e620000000800 */
[----:B------:R-:W0:Y:S01]  /*0030*/  LDCU UR4, c[0x0][0x360] ;  /* 0x00006c00ff0477ac */ /* 0x000e220008000800 */
[----:B------:R-:W0:Y:S02]  /*0040*/  S2R R2, SR_TID.X ;  /* 0x0000000000027919 */ /* 0x000e240000002100 */
[----:B0-----:R-:W-:-:S05]  /*0050*/  IMAD R21, R21, UR4, R2 ;  /* 0x0000000415157c24 */ /* 0x001fca000f8e0202 */
[----:B-1----:R-:W-:-:S13]  /*0060*/  ISETP.GE.AND P0, PT, R21, R0, PT ;  /* 0x000000001500720c */ /* 0x002fda0003f06270 */
[----:B------:R-:W-:Y:S05]  /*0070*/  @P0 EXIT ;  /* 0x000000000000094d */ /* 0x000fea0003800000 */
[----:B------:R-:W0:Y:S01]  /*0080*/  LDC.64 R6, c[0x0][0x390] ;  /* 0x0000e400ff067b82 */ /* 0x000e220000000a00 */
[----:B------:R-:W1:Y:S07]  /*0090*/  LDCU.64 UR4, c[0x0][0x358] ;  /* 0x00006b00ff0477ac */ /* 0x000e6e0008000a00 */
[----:B------:R-:W2:Y:S08]  /*00a0*/  LDC.64 R4, c[0x0][0x388] ;  /* 0x0000e200ff047b82 */ /* 0x000eb00000000a00 */
[----:B------:R-:W3:Y:S01]  /*00b0*/  LDC.64 R2, c[0x0][0x380] ;  /* 0x0000e000ff027b82 */ /* 0x000ee20000000a00 */
[----:B0-----:R-:W-:-:S05]  /*00c0*/  IMAD.WIDE R8, R21, 0x4, R6 ;  /* 0x0000000415087825 */ /* 0x001fca00078e0206 */
[----:B-1----:R-:W4:Y:S01]  /*00d0*/  LDG.E R14, desc[UR4][R8.64] ;  /* 0x00000004080e7981 */ /* 0x002f22000c1e1900 */
[----:B--2---:R-:W-:-:S05]  /*00e0*/  IMAD.WIDE R10, R21, 0x8, R4 ;  /* 0x00000008150a7825 */ /* 0x004fca00078e0204 */
[----:B------:R-:W2:Y:S01]  /*00f0*/  LDG.E.64 R12, desc[UR4][R10.64] ;  /* 0x000000040a0c7981 */ /* 0x000ea2000c1e1b00 */
[----:B------:R-:W-:-:S04]  /*0100*/  IMAD.WIDE R16, R0, 0x4, R8 ;  /* 0x0000000400107825 */ /* 0x000fc800078e0208 */
[----:B------:R-:W-:Y:S01]  /*0110*/  IMAD.WIDE R18, R0, 0x8, R10 ;  /* 0x0000000800127825 */ /* 0x000fe200078e020a */
[----:B----4-:R-:W-:-:S05]  /*0120*/  IADD3 R15, PT, PT, R14, -0x1, RZ ;  /* 0xffffffff0e0f7810 */ /* 0x010fca0007ffe0ff */
[----:B---3--:R-:W-:-:S05]  /*0130*/  IMAD.WIDE R14, R15, 0x8, R2 ;  /* 0x000000080f0e7825 */ /* 0x008fca00078e0202 */
[----:B--2---:R0:W-:Y:S04]  /*0140*/  STG.E.64 desc[UR4][R14.64], R12 ;  /* 0x0000000c0e007986 */ /* 0x0041e8000c101b04 */
[----:B------:R-:W2:Y:S04]  /*0150*/  LDG.E R17, desc[UR4][R16.64] ;  /* 0x0000000410117981 */ /* 0x000ea8000c1e1900 */
[----:B------:R-:W3:Y:S01]  /*0160*/  LDG.E.64 R18, desc[UR4][R18.64] ;  /* 0x0000000412127981 */ /* 0x000ee2000c1e1b00 */
[----:B------:R-:W-:-:S04]  /*0170*/  IMAD R25, R0, 0x2, R21 ;  /* 0x0000000200197824 */ /* 0x000fc800078e0215 */
[----:B------:R-:W-:-:S04]  /*0180*/  IMAD.WIDE R22, R25, 0x4, R6 ;  /* 0x0000000419167825 */ /* 0x000fc800078e0206 */
[----:B------:R-:W-:Y:S01]  /*0190*/  IMAD.WIDE R10, R25, 0x8, R4 ;  /* 0x00000008190a7825 */ /* 0x000fe200078e0204 */
[----:B--2---:R-:W-:-:S05]  /*01a0*/  IADD3 R9, PT, PT, R17, -0x1, R0 ;  /* 0xffffffff11097810 */ /* 0x004fca0007ffe000 */
[----:B------:R-:W-:-:S05]  /*01b0*/  IMAD.WIDE R20, R9, 0x8, R2 ;  /* 0x0000000809147825 */ /* 0x000fca00078e0202 */
[----:B---3--:R1:W-:Y:S04]  /*01c0*/  STG.E.64 desc[UR4][R20.64], R18 ;  /* 0x0000001214007986 */ /* 0x0083e8000c101b04 */
[----:B------:R-:W2:Y:S04]  /*01d0*/  LDG.E R7, desc[UR4][R22.64] ;  /* 0x0000000416077981 */ /* 0x000ea8000c1e1900 */
[----:B------:R-:W3:Y:S01]  /*01e0*/  LDG.E.64 R24, desc[UR4][R10.64] ;  /* 0x000000040a187981 */ /* 0x000ee2000c1e1b00 */
[----:B------:R-:W-:-:S04]  /*01f0*/  SHF.L.U32 R6, R0, 0x2, RZ ;  /* 0x0000000200067819 */ /* 0x000fc800000006ff */
[----:B------:R-:W-:Y:S01]  /*0200*/  IADD3 R8, P0, PT, R22, R6, RZ ;  /* 0x0000000616087210 */ /* 0x000fe20007f1e0ff */
[----:B--2---:R-:W-:Y:S01]  /*0210*/  IMAD R4, R0, 0x2, R7 ;  /* 0x0000000200047824 */ /* 0x004fe200078e0207 */
[----:B------:R-:W-:-:S04]  /*0220*/  SHF.R.S32.HI R7, RZ, 0x1f, R6 ;  /* 0x0000001fff077819 */ /* 0x000fc80000011406 */
[----:B------:R-:W-:Y:S01]  /*0230*/  IADD3 R17, PT, PT, R4, -0x1, RZ ;  /* 0xffffffff04117810 */ /* 0x000fe20007ffe0ff */
[----:B------:R-:W-:Y:S01]  /*0240*/  IMAD.X R9, R23, 0x1, R7, P0 ;  /* 0x0000000117097824 */ /* 0x000fe200000e0607 */
[----:B------:R-:W-:-:S03]  /*0250*/  SHF.L.U32 R4, R0, 0x3, RZ ;  /* 0x0000000300047819 */ /* 0x000fc600000006ff */
[----:B------:R-:W-:-:S05]  /*0260*/  IMAD.WIDE R16, R17, 0x8, R2 ;  /* 0x0000000811107825 */ /* 0x000fca00078e0202 */
[----:B---3--:R2:W-:Y:S04]  /*0270*/  STG.E.64 desc[UR4][R16.64], R24 ;  /* 0x0000001810007986 */ /* 0x0085e8000c101b04 */
[----:B0-----:R-:W3:Y:S01]  /*0280*/  LDG.E R13, desc[UR4][R8.64] ;  /* 0x00000004080d7981 */ /* 0x001ee2000c1e1900 */
[----:B------:R-:W-:Y:S02]  /*0290*/  SHF.R.S32.HI R5, RZ, 0x1f, R4 ;  /* 0x0000001fff057819 */ /* 0x000fe40000011404 */
[----:B------:R-:W-:-:S05]  /*02a0*/  IADD3 R14, P0, PT, R10, R4, RZ ;  /* 0x000000040a0e7210 */ /* 0x000fca0007f1e0ff */
[----:B------:R-:W-:-:S05]  /*02b0*/  IMAD.X R15, R11, 0x1, R5, P0 ;  /* 0x000000010b0f7824 */ /* 0x000fca00000e0605 */
[----:B------:R-:W4:Y:S01]  /*02c0*/  LDG.E.64 R10, desc[UR4][R14.64] ;  /* 0x000000040e0a7981 */ /* 0x000f22000c1e1b00 */
[----:B------:R-:W-:Y:S01]  /*02d0*/  IADD3 R12, P0, PT, R6, R8, RZ ;  /* 0x00000008060c7210 */ /* 0x000fe20007f1e0ff */
[----:B---3--:R-:W-:-:S05]  /*02e0*/  IMAD R13, R0, 0x3, R13 ;  /* 0x00000003000d7824 */ /* 0x008fca00078e020d */
[----:B-1----:R-:W-:Y:S01]  /*02f0*/  IADD3 R19, PT, PT, R13, -0x1, RZ ;  /* 0xffffffff0d137810 */ /* 0x002fe20007ffe0ff */
[----:B------:R-:W-:Y:S01]  /*0300*/  IMAD.X R13, R7, 0x1, R9, P0 ;  /* 0x00000001070d7824 */ /* 0x000fe200000e0609 */
[----:B--2---:R-:W-:-:S03]  /*0310*/  IADD3 R16, P0, PT, R4, R14, RZ ;  /* 0x0000000e04107210 */ /* 0x004fc60007f1e0ff */
[----:B------:R-:W-:-:S05]  /*0320*/  IMAD.WIDE R18, R19, 0x8, R2 ;  /* 0x0000000813127825 */ /* 0x000fca00078e0202 */
[----:B----4-:R0:W-:Y:S04]  /*0330*/  STG.E.64 desc[UR4][R18.64], R10 ;  /* 0x0000000a12007986 */ /* 0x0101e8000c101b04 */
[----:B------:R-:W2:Y:S01]  /*0340*/  LDG.E R9, desc[UR4][R12.64] ;  /* 0x000000040c097981 */ /* 0x000ea2000c1e1900 */
[----:B------:R-:W-:-:S05]  /*0350*/  IADD3.X R17, PT, PT, R5, R15, RZ, P0, !PT ;  /* 0x0000000f05117210 */ /* 0x000fca00007fe4ff */
[----:B------:R-:W3:Y:S01]  /*0360*/  LDG.E.64 R20, desc[UR4][R16.64] ;  /* 0x0000000410147981 */ /* 0x000ee2000c1e1b00 */
[C---:B------:R-:W-:Y:S02]  /*0370*/  IADD3 R8, P0, PT, R6.reuse, R12, RZ ;  /* 0x0000000c06087210 */ /* 0x040fe40007f1e0ff */
[----:B--2---:R-:W-:-:S03]  /*0380*/  IADD3 R23, PT, PT, R6, -0x1, R9 ;  /* 0xffffffff06177810 */ /* 0x004fc60007ffe009 */
[----:B------:R-:W-:Y:S02]  /*0390*/  IMAD.X R9, R7, 0x1, R13, P0 ;  /* 0x0000000107097824 */ /* 0x000fe400000e060d */
[----:B------:R-:W-:-:S05]  /*03a0*/  IMAD.WIDE R22, R23, 0x8, R2 ;  /* 0x0000000817167825 */ /* 0x000fca00078e0202 */
[----:B---3--:R1:W-:Y:S04]  /*03b0*/  STG.E.64 desc[UR4][R22.64], R20 ;  /* 0x0000001416007986 */ /* 0x0083e8000c101b04 */
[----:B------:R2:W3:Y:S01]  /*03c0*/  LDG.E R25, desc[UR4][R8.64] ;  /* 0x0000000408197981 */ /* 0x0004e2000c1e1900 */
[----:B------:R-:W-:-:S04]  /*03d0*/  IADD3 R14, P0, PT, R4, R16, RZ ;  /* 0x00000010040e7210 */ /* 0x000fc80007f1e0ff */
[----:B------:R-:W-:-:S05]  /*03e0*/  IADD3.X R15, PT, PT, R5, R17, RZ, P0, !PT ;  /* 0x00000011050f7210 */ /* 0x000fca00007fe4ff */
[----:B0-----:R-:W4:Y:S01]  /*03f0*/  LDG.E.64 R18, desc[UR4][R14.64] ;  /* 0x000000040e127981 */ /* 0x001f22000c1e1b00 */
[----:B------:R-:W-:-:S04]  /*0400*/  IADD3 R10, P0, PT, R6, R8, RZ ;  /* 0x00000008060a7210 */ /* 0x000fc80007f1e0ff */
[----:B------:R-:W-:Y:S02]  /*0410*/  IADD3.X R11, PT, PT, R7, R9, RZ, P0, !PT ;  /* 0x00000009070b7210 */ /* 0x000fe400007fe4ff */
[----:B--2---:R-:W-:-:S05]  /*0420*/  IADD3 R8, P0, PT, R4, R14, RZ ;  /* 0x0000000e04087210 */ /* 0x004fca0007f1e0ff */
[----:B------:R-:W-:Y:S02]  /*0430*/  IMAD.X R9, R5, 0x1, R15, P0 ;  /* 0x0000000105097824 */ /* 0x000fe400000e060f */
[----:B---3--:R-:W-:-:S04]  /*0440*/  IMAD R25, R0, 0x5, R25 ;  /* 0x0000000500197824 */ /* 0x008fc800078e0219 */
[----:B------:R-:W-:-:S04]  /*0450*/  VIADD R17, R25, 0xffffffff ;  /* 0xffffffff19117836 */ /* 0x000fc80000000000 */
[----:B------:R-:W-:-:S05]  /*0460*/  IMAD.WIDE R16, R17, 0x8, R2 ;  /* 0x0000000811107825 */ /* 0x000fca00078e0202 */
[----:B----4-:R0:W-:Y:S04]  /*0470*/  STG.E.64 desc[UR4][R16.64], R18 ;  /* 0x0000001210007986 */ /* 0x0101e8000c101b04 */
[----:B------:R-:W2:Y:S04]  /*0480*/  LDG.E R13, desc[UR4][R10.64] ;  /* 0x000000040a0d7981 */ /* 0x000ea8000c1e1900 */
[----:B-1----:R-:W3:Y:S01]  /*0490*/  LDG.E.64 R20, desc[UR4][R8.64] ;  /* 0x0000000408147981 */ /* 0x002ee2000c1e1b00 */
[----:B------:R-:W-:Y:S01]  /*04a0*/  IADD3 R12, P0, PT, R6, R10, RZ ;  /* 0x0000000a060c7210 */ /* 0x000fe20007f1e0ff */
[----:B--2---:R-:W-:-:S05]  /*04b0*/  IMAD R13, R0, 0x6, R13 ;  /* 0x00000006000d7824 */ /* 0x004fca00078e020d */
[----:B------:R-:W-:Y:S01]  /*04c0*/  IADD3 R23, PT, PT, R13, -0x1, RZ ;  /* 0xffffffff0d177810 */ /* 0x000fe20007ffe0ff */
[----:B------:R-:W-:-:S04]  /*04d0*/  IMAD.X R13, R7, 0x1, R11, P0 ;  /* 0x00000001070d7824 */ /* 0x000fc800000e060b */
[----:B------:R-:W-:-:S05]  /*04e0*/  IMAD.WIDE R22, R23, 0x8, R2 ;  /* 0x0000000817167825 */ /* 0x000fca00078e0202 */
[----:B---3--:R-:W-:Y:S04]  /*04f0*/  STG.E.64 desc[UR4][R22.64], R20 ;  /* 0x0000001416007986 */ /* 0x008fe8000c101b04 */
[----:B0-----:R-:W2:Y:S01]  /*0500*/  LDG.E R17, desc[UR4][R12.64] ;  /* 0x000000040c117981 */ /* 0x001ea2000c1e1900 */
[----:B------:R-:W-:-:S04]  /*0510*/  IADD3 R14, P0, PT, R4, R8, RZ ;  /* 0x00000008040e7210 */ /* 0x000fc80007f1e0ff */
[----:B------:R-:W-:-:S05]  /*0520*/  IADD3.X R15, PT, PT, R5, R9, RZ, P0, !PT ;  /* 0x00000009050f7210 */ /* 0x000fca00007fe4ff */
[----:B------:R-:W3:Y:S01]  /*0530*/  LDG.E.64 R10, desc[UR4][R14.64] ;  /* 0x000000040e0a7981 */ /* 0x000ee2000c1e1b00 */
[----:B------:R-:W-:Y:S01]  /*0540*/  IADD3 R16, P0, PT, R6, R12, RZ ;  /* 0x0000000c06107210 */ /* 0x000fe20007f1e0ff */
[----:B--2---:R-:W-:-:S04]  /*0550*/  IMAD R17, R0, 0x7, R17 ;  /* 0x0000000700117824 */ /* 0x004fc800078e0211 */
[----:B------:R-:W-:Y:S01]  /*0560*/  VIADD R9, R17, 0xffffffff ;  /* 0xffffffff11097836 */ /* 0x000fe20000000000 */
[----:B------:R-:W-:Y:S02]  /*0570*/  IADD3.X R17, PT, PT, R7, R13, RZ, P0, !PT ;  /* 0x0000000d07117210 */ /* 0x000fe400007fe4ff */
[----:B------:R-:W-:Y:S01]  /*0580*/  IADD3 R8, P0, PT, R4, R14, RZ ;  /* 0x0000000e04087210 */ /* 0x000fe20007f1e0ff */
[----:B------:R-:W-:-:S05]  /*0590*/  IMAD.WIDE R6, R9, 0x8, R2 ;  /* 0x0000000809067825 */ /* 0x000fca00078e0202 */
[----:B---3--:R-:W-:Y:S04]  /*05a0*/  STG.E.64 desc[UR4][R6.64], R10 ;  /* 0x0000000a06007986 */ /* 0x008fe8000c101b04 */
[----:B------:R-:W2:Y:S01]  /*05b0*/  LDG.E R17, desc[UR4][R16.64] ;  /* 0x0000000410117981 */ /* 0x000ea2000c1e1900 */
[----:B------:R-:W-:-:S06]  /*05c0*/  IADD3.X R9, PT, PT, R5, R15, RZ, P0, !PT ;  /* 0x0000000f05097210 */ /* 0x000fcc00007fe4ff */
[----:B------:R-:W3:Y:S01]  /*05d0*/  LDG.E.64 R8, desc[UR4][R8.64] ;  /* 0x0000000408087981 */ /* 0x000ee2000c1e1b00 */
[----:B--2---:R-:W-:-:S05]  /*05e0*/  IADD3 R5, PT, PT, R4, -0x1, R17 ;  /* 0xffffffff04057810 */ /* 0x004fca0007ffe011 */
[----:B------:R-:W-:-:S05]  /*05f0*/  IMAD.WIDE R2, R5, 0x8, R2 ;  /* 0x0000000805027825 */ /* 0x000fca00078e0202 */
[----:B---3--:R-:W-:Y:S01]  /*0600*/  STG.E.64 desc[UR4][R2.64], R8 ;  /* 0x0000000802007986 */ /* 0x008fe2000c101b04 */
[----:B------:R-:W-:Y:S05]  /*0610*/  EXIT ;  /* 0x000000000000794d */ /* 0x000fea0003800000 */
.L_x_0:
[----:B------:R-:W-:-:S00]  /*0620*/  BRA `(.L_x_0) ;  /* 0xfffffffc00fc7947 */ /* 0x000fc0000383ffff */
[----:B------:R-:W-:-:S00]  /*0630*/  NOP ;  /* 0x0000000000007918 */ /* 0x000fc00000000000 */
        /* <DEDUP_REMOVED lines=12> */
.L_x_1:


//--------------------- .nv.shared.reserved.0     --------------------------
	.section	.nv.shared.reserved.0,"aw",@nobits
	.weak		__nv_reservedSMEM_offset_0_alias
	.size		__nv_reservedSMEM_offset_0_alias, 0, 64
	.other		__nv_reservedSMEM_offset_0_alias,@"STO_CUDA_RESERVED_SHARED STV_DEFAULT"
__nv_reservedSMEM_offset_0_alias:
	.zero		0
	.zero		64


//--------------------- .nv.constant0._Z10streamD2Q9PdPKdPKii --------------------------
	.section	.nv.constant0._Z10streamD2Q9PdPKdPKii,"a",@progbits
	.sectionflags	@""
	.align	4
.nv.constant0._Z10streamD2Q9PdPKdPKii:
	.zero		924


//--------------------- SYMBOLS --------------------------

	.type		.nv.reservedSmem.offset0,@object
	.size		.nv.reservedSmem.offset0,0x4
